//
// Generated by NVIDIA NVVM Compiler
//
// Compiler Build ID: CL-36424714
// Cuda compilation tools, release 13.0, V13.0.88
// Based on NVVM 20.0.0
//

.version 9.0
.target sm_100
.address_size 64


.func  (.param .b32 func_retval0) _Z26solve_sudoku_recursive_gpuPA9_cii(
	.param .b64 _Z26solve_sudoku_recursive_gpuPA9_cii_param_0,
	.param .b32 _Z26solve_sudoku_recursive_gpuPA9_cii_param_1,
	.param .b32 _Z26solve_sudoku_recursive_gpuPA9_cii_param_2
)
{
	.reg .pred 	%p<27>;
	.reg .b16 	%rs<53>;
	.reg .b32 	%r<44>;
	.reg .b64 	%rd<13>;

	ld.param.u64 	%rd6, [_Z26solve_sudoku_recursive_gpuPA9_cii_param_0];
	ld.param.u32 	%r41, [_Z26solve_sudoku_recursive_gpuPA9_cii_param_1];
	ld.param.u32 	%r40, [_Z26solve_sudoku_recursive_gpuPA9_cii_param_2];
	cvta.to.local.u64 	%rd1, %rd6;
	setp.eq.s32 	%p1, %r41, 9;
	mov.b16 	%rs4, 1;
	mov.u16 	%rs52, %rs4;
	@%p1 bra 	$L__BB0_28;
$L__BB0_1:
	mul.wide.s32 	%rd7, %r41, 9;
	add.s64 	%rd2, %rd1, %rd7;
	cvt.s64.s32 	%rd8, %r40;
	add.s64 	%rd3, %rd2, %rd8;
	ld.local.u8 	%rs5, [%rd3];
	setp.ne.s16 	%p2, %rs5, 46;
	@%p2 bra 	$L__BB0_29;
	add.s64 	%rd4, %rd1, %rd8;
	mul.hi.s32 	%r25, %r41, 1431655766;
	shr.u32 	%r26, %r25, 31;
	add.s32 	%r27, %r25, %r26;
	mul.lo.s32 	%r5, %r27, 3;
	mul.hi.s32 	%r28, %r40, 1431655766;
	shr.u32 	%r29, %r28, 31;
	add.s32 	%r30, %r28, %r29;
	mul.lo.s32 	%r6, %r30, 3;
	add.s32 	%r7, %r6, 2;
	add.s32 	%r8, %r5, 2;
	add.s32 	%r31, %r40, 1;
	mul.hi.s32 	%r32, %r31, 954437177;
	shr.u32 	%r33, %r32, 31;
	shr.s32 	%r34, %r32, 1;
	add.s32 	%r35, %r34, %r33;
	add.s32 	%r9, %r35, %r41;
	mul.lo.s32 	%r36, %r35, 9;
	sub.s32 	%r10, %r31, %r36;
	mov.b16 	%rs51, 49;
$L__BB0_3:
	ld.local.u8 	%rs8, [%rd2];
	and.b16  	%rs9, %rs51, 255;
	setp.eq.s16 	%p4, %rs8, %rs9;
	@%p4 bra 	$L__BB0_27;
	ld.local.u8 	%rs10, [%rd2+1];
	setp.eq.s16 	%p5, %rs10, %rs9;
	@%p5 bra 	$L__BB0_27;
	ld.local.u8 	%rs12, [%rd2+2];
	setp.eq.s16 	%p6, %rs12, %rs9;
	@%p6 bra 	$L__BB0_27;
	ld.local.u8 	%rs14, [%rd2+3];
	setp.eq.s16 	%p7, %rs14, %rs9;
	@%p7 bra 	$L__BB0_27;
	ld.local.u8 	%rs16, [%rd2+4];
	setp.eq.s16 	%p8, %rs16, %rs9;
	@%p8 bra 	$L__BB0_27;
	ld.local.u8 	%rs18, [%rd2+5];
	setp.eq.s16 	%p9, %rs18, %rs9;
	@%p9 bra 	$L__BB0_27;
	ld.local.u8 	%rs20, [%rd2+6];
	setp.eq.s16 	%p10, %rs20, %rs9;
	@%p10 bra 	$L__BB0_27;
	ld.local.u8 	%rs22, [%rd2+7];
	setp.eq.s16 	%p11, %rs22, %rs9;
	@%p11 bra 	$L__BB0_27;
	ld.local.u8 	%rs24, [%rd2+8];
	setp.eq.s16 	%p12, %rs24, %rs9;
	@%p12 bra 	$L__BB0_27;
	ld.local.u8 	%rs26, [%rd4];
	setp.eq.s16 	%p13, %rs26, %rs9;
	@%p13 bra 	$L__BB0_27;
	ld.local.u8 	%rs28, [%rd4+9];
	setp.eq.s16 	%p14, %rs28, %rs9;
	@%p14 bra 	$L__BB0_27;
	ld.local.u8 	%rs30, [%rd4+18];
	setp.eq.s16 	%p15, %rs30, %rs9;
	@%p15 bra 	$L__BB0_27;
	ld.local.u8 	%rs32, [%rd4+27];
	setp.eq.s16 	%p16, %rs32, %rs9;
	@%p16 bra 	$L__BB0_27;
	ld.local.u8 	%rs34, [%rd4+36];
	setp.eq.s16 	%p17, %rs34, %rs9;
	@%p17 bra 	$L__BB0_27;
	ld.local.u8 	%rs36, [%rd4+45];
	setp.eq.s16 	%p18, %rs36, %rs9;
	@%p18 bra 	$L__BB0_27;
	ld.local.u8 	%rs38, [%rd4+54];
	setp.eq.s16 	%p19, %rs38, %rs9;
	@%p19 bra 	$L__BB0_27;
	ld.local.u8 	%rs40, [%rd4+63];
	setp.eq.s16 	%p20, %rs40, %rs9;
	@%p20 bra 	$L__BB0_27;
	ld.local.u8 	%rs42, [%rd4+72];
	setp.eq.s16 	%p21, %rs42, %rs9;
	mov.u32 	%r42, %r5;
	@%p21 bra 	$L__BB0_27;
$L__BB0_21:
	mul.wide.s32 	%rd10, %r42, 9;
	add.s64 	%rd5, %rd1, %rd10;
	mov.u32 	%r43, %r6;
	bra.uni 	$L__BB0_23;
$L__BB0_22:
	add.s32 	%r14, %r43, 1;
	setp.ge.s32 	%p23, %r43, %r7;
	mov.u32 	%r43, %r14;
	@%p23 bra 	$L__BB0_24;
$L__BB0_23:
	cvt.s64.s32 	%rd11, %r43;
	add.s64 	%rd12, %rd5, %rd11;
	ld.local.u8 	%rs44, [%rd12];
	setp.eq.s16 	%p22, %rs44, %rs9;
	@%p22 bra 	$L__BB0_27;
	bra.uni 	$L__BB0_22;
$L__BB0_24:
	add.s32 	%r16, %r42, 1;
	setp.lt.s32 	%p24, %r42, %r8;
	mov.u32 	%r42, %r16;
	@%p24 bra 	$L__BB0_21;
	st.local.u8 	[%rd3], %rs51;
	{ // callseq 0, 0
	.param .b64 param0;
	st.param.b64 	[param0], %rd6;
	.param .b32 param1;
	st.param.b32 	[param1], %r9;
	.param .b32 param2;
	st.param.b32 	[param2], %r10;
	.param .b32 retval0;
	call.uni (retval0), 
	_Z26solve_sudoku_recursive_gpuPA9_cii, 
	(
	param0, 
	param1, 
	param2
	);
	ld.param.b32 	%r37, [retval0];
	} // callseq 0
	cvt.u16.u32 	%rs47, %r37;
	setp.ne.s16 	%p25, %rs47, 0;
	mov.u16 	%rs52, %rs4;
	@%p25 bra 	$L__BB0_28;
	mov.b16 	%rs48, 46;
	st.local.u8 	[%rd3], %rs48;
$L__BB0_27:
	add.s16 	%rs51, %rs51, 1;
	setp.lt.u16 	%p26, %rs9, 57;
	mov.b16 	%rs52, 0;
	@%p26 bra 	$L__BB0_3;
$L__BB0_28:
	cvt.u32.u16 	%r39, %rs52;
	st.param.b32 	[func_retval0], %r39;
	ret;
$L__BB0_29:
	add.s32 	%r19, %r40, 1;
	mul.hi.s32 	%r20, %r19, 954437177;
	shr.u32 	%r21, %r20, 31;
	shr.s32 	%r22, %r20, 1;
	add.s32 	%r23, %r22, %r21;
	add.s32 	%r41, %r23, %r41;
	mul.lo.s32 	%r24, %r23, 9;
	sub.s32 	%r40, %r19, %r24;
	setp.eq.s32 	%p3, %r41, 9;
	mov.u16 	%rs52, %rs4;
	@%p3 bra 	$L__BB0_28;
	bra.uni 	$L__BB0_1;

}
	// .globl	_Z19solve_sudoku_kernelPcPb
.visible .entry _Z19solve_sudoku_kernelPcPb(
	.param .u64 .ptr .align 1 _Z19solve_sudoku_kernelPcPb_param_0,
	.param .u64 .ptr .align 1 _Z19solve_sudoku_kernelPcPb_param_1
)
{
	.local .align 1 .b8 	__local_depot1[81];
	.reg .b64 	%SP;
	.reg .b64 	%SPL;
	.reg .b16 	%rs<83>;
	.reg .b32 	%r<8>;
	.reg .b64 	%rd<11>;

	mov.u64 	%SPL, __local_depot1;
	cvta.local.u64 	%SP, %SPL;
	ld.param.u64 	%rd1, [_Z19solve_sudoku_kernelPcPb_param_0];
	ld.param.u64 	%rd2, [_Z19solve_sudoku_kernelPcPb_param_1];
	cvta.to.global.u64 	%rd3, %rd1;
	add.u64 	%rd4, %SP, 0;
	add.u64 	%rd5, %SPL, 0;
	mov.u32 	%r1, %tid.x;
	mov.u32 	%r2, %ctaid.x;
	mov.u32 	%r3, %ntid.x;
	mad.lo.s32 	%r4, %r2, %r3, %r1;
	mul.lo.s32 	%r5, %r4, 81;
	cvt.s64.s32 	%rd6, %r5;
	add.s64 	%rd7, %rd3, %rd6;
	ld.global.u8 	%rs1, [%rd7];
	st.local.u8 	[%rd5], %rs1;
	ld.global.u8 	%rs2, [%rd7+1];
	st.local.u8 	[%rd5+1], %rs2;
	ld.global.u8 	%rs3, [%rd7+2];
	st.local.u8 	[%rd5+2], %rs3;
	ld.global.u8 	%rs4, [%rd7+3];
	st.local.u8 	[%rd5+3], %rs4;
	ld.global.u8 	%rs5, [%rd7+4];
	st.local.u8 	[%rd5+4], %rs5;
	ld.global.u8 	%rs6, [%rd7+5];
	st.local.u8 	[%rd5+5], %rs6;
	ld.global.u8 	%rs7, [%rd7+6];
	st.local.u8 	[%rd5+6], %rs7;
	ld.global.u8 	%rs8, [%rd7+7];
	st.local.u8 	[%rd5+7], %rs8;
	ld.global.u8 	%rs9, [%rd7+8];
	st.local.u8 	[%rd5+8], %rs9;
	ld.global.u8 	%rs10, [%rd7+9];
	st.local.u8 	[%rd5+9], %rs10;
	ld.global.u8 	%rs11, [%rd7+10];
	st.local.u8 	[%rd5+10], %rs11;
	ld.global.u8 	%rs12, [%rd7+11];
	st.local.u8 	[%rd5+11], %rs12;
	ld.global.u8 	%rs13, [%rd7+12];
	st.local.u8 	[%rd5+12], %rs13;
	ld.global.u8 	%rs14, [%rd7+13];
	st.local.u8 	[%rd5+13], %rs14;
	ld.global.u8 	%rs15, [%rd7+14];
	st.local.u8 	[%rd5+14], %rs15;
	ld.global.u8 	%rs16, [%rd7+15];
	st.local.u8 	[%rd5+15], %rs16;
	ld.global.u8 	%rs17, [%rd7+16];
	st.local.u8 	[%rd5+16], %rs17;
	ld.global.u8 	%rs18, [%rd7+17];
	st.local.u8 	[%rd5+17], %rs18;
	ld.global.u8 	%rs19, [%rd7+18];
	st.local.u8 	[%rd5+18], %rs19;
	ld.global.u8 	%rs20, [%rd7+19];
	st.local.u8 	[%rd5+19], %rs20;
	ld.global.u8 	%rs21, [%rd7+20];
	st.local.u8 	[%rd5+20], %rs21;
	ld.global.u8 	%rs22, [%rd7+21];
	st.local.u8 	[%rd5+21], %rs22;
	ld.global.u8 	%rs23, [%rd7+22];
	st.local.u8 	[%rd5+22], %rs23;
	ld.global.u8 	%rs24, [%rd7+23];
	st.local.u8 	[%rd5+23], %rs24;
	ld.global.u8 	%rs25, [%rd7+24];
	st.local.u8 	[%rd5+24], %rs25;
	ld.global.u8 	%rs26, [%rd7+25];
	st.local.u8 	[%rd5+25], %rs26;
	ld.global.u8 	%rs27, [%rd7+26];
	st.local.u8 	[%rd5+26], %rs27;
	ld.global.u8 	%rs28, [%rd7+27];
	st.local.u8 	[%rd5+27], %rs28;
	ld.global.u8 	%rs29, [%rd7+28];
	st.local.u8 	[%rd5+28], %rs29;
	ld.global.u8 	%rs30, [%rd7+29];
	st.local.u8 	[%rd5+29], %rs30;
	ld.global.u8 	%rs31, [%rd7+30];
	st.local.u8 	[%rd5+30], %rs31;
	ld.global.u8 	%rs32, [%rd7+31];
	st.local.u8 	[%rd5+31], %rs32;
	ld.global.u8 	%rs33, [%rd7+32];
	st.local.u8 	[%rd5+32], %rs33;
	ld.global.u8 	%rs34, [%rd7+33];
	st.local.u8 	[%rd5+33], %rs34;
	ld.global.u8 	%rs35, [%rd7+34];
	st.local.u8 	[%rd5+34], %rs35;
	ld.global.u8 	%rs36, [%rd7+35];
	st.local.u8 	[%rd5+35], %rs36;
	ld.global.u8 	%rs37, [%rd7+36];
	st.local.u8 	[%rd5+36], %rs37;
	ld.global.u8 	%rs38, [%rd7+37];
	st.local.u8 	[%rd5+37], %rs38;
	ld.global.u8 	%rs39, [%rd7+38];
	st.local.u8 	[%rd5+38], %rs39;
	ld.global.u8 	%rs40, [%rd7+39];
	st.local.u8 	[%rd5+39], %rs40;
	ld.global.u8 	%rs41, [%rd7+40];
	st.local.u8 	[%rd5+40], %rs41;
	ld.global.u8 	%rs42, [%rd7+41];
	st.local.u8 	[%rd5+41], %rs42;
	ld.global.u8 	%rs43, [%rd7+42];
	st.local.u8 	[%rd5+42], %rs43;
	ld.global.u8 	%rs44, [%rd7+43];
	st.local.u8 	[%rd5+43], %rs44;
	ld.global.u8 	%rs45, [%rd7+44];
	st.local.u8 	[%rd5+44], %rs45;
	ld.global.u8 	%rs46, [%rd7+45];
	st.local.u8 	[%rd5+45], %rs46;
	ld.global.u8 	%rs47, [%rd7+46];
	st.local.u8 	[%rd5+46], %rs47;
	ld.global.u8 	%rs48, [%rd7+47];
	st.local.u8 	[%rd5+47], %rs48;
	ld.global.u8 	%rs49, [%rd7+48];
	st.local.u8 	[%rd5+48], %rs49;
	ld.global.u8 	%rs50, [%rd7+49];
	st.local.u8 	[%rd5+49], %rs50;
	ld.global.u8 	%rs51, [%rd7+50];
	st.local.u8 	[%rd5+50], %rs51;
	ld.global.u8 	%rs52, [%rd7+51];
	st.local.u8 	[%rd5+51], %rs52;
	ld.global.u8 	%rs53, [%rd7+52];
	st.local.u8 	[%rd5+52], %rs53;
	ld.global.u8 	%rs54, [%rd7+53];
	st.local.u8 	[%rd5+53], %rs54;
	ld.global.u8 	%rs55, [%rd7+54];
	st.local.u8 	[%rd5+54], %rs55;
	ld.global.u8 	%rs56, [%rd7+55];
	st.local.u8 	[%rd5+55], %rs56;
	ld.global.u8 	%rs57, [%rd7+56];
	st.local.u8 	[%rd5+56], %rs57;
	ld.global.u8 	%rs58, [%rd7+57];
	st.local.u8 	[%rd5+57], %rs58;
	ld.global.u8 	%rs59, [%rd7+58];
	st.local.u8 	[%rd5+58], %rs59;
	ld.global.u8 	%rs60, [%rd7+59];
	st.local.u8 	[%rd5+59], %rs60;
	ld.global.u8 	%rs61, [%rd7+60];
	st.local.u8 	[%rd5+60], %rs61;
	ld.global.u8 	%rs62, [%rd7+61];
	st.local.u8 	[%rd5+61], %rs62;
	ld.global.u8 	%rs63, [%rd7+62];
	st.local.u8 	[%rd5+62], %rs63;
	ld.global.u8 	%rs64, [%rd7+63];
	st.local.u8 	[%rd5+63], %rs64;
	ld.global.u8 	%rs65, [%rd7+64];
	st.local.u8 	[%rd5+64], %rs65;
	ld.global.u8 	%rs66, [%rd7+65];
	st.local.u8 	[%rd5+65], %rs66;
	ld.global.u8 	%rs67, [%rd7+66];
	st.local.u8 	[%rd5+66], %rs67;
	ld.global.u8 	%rs68, [%rd7+67];
	st.local.u8 	[%rd5+67], %rs68;
	ld.global.u8 	%rs69, [%rd7+68];
	st.local.u8 	[%rd5+68], %rs69;
	ld.global.u8 	%rs70, [%rd7+69];
	st.local.u8 	[%rd5+69], %rs70;
	ld.global.u8 	%rs71, [%rd7+70];
	st.local.u8 	[%rd5+70], %rs71;
	ld.global.u8 	%rs72, [%rd7+71];
	st.local.u8 	[%rd5+71], %rs72;
	ld.global.u8 	%rs73, [%rd7+72];
	st.local.u8 	[%rd5+72], %rs73;
	ld.global.u8 	%rs74, [%rd7+73];
	st.local.u8 	[%rd5+73], %rs74;
	ld.global.u8 	%rs75, [%rd7+74];
	st.local.u8 	[%rd5+74], %rs75;
	ld.global.u8 	%rs76, [%rd7+75];
	st.local.u8 	[%rd5+75], %rs76;
	ld.global.u8 	%rs77, [%rd7+76];
	st.local.u8 	[%rd5+76], %rs77;
	ld.global.u8 	%rs78, [%rd7+77];
	st.local.u8 	[%rd5+77], %rs78;
	ld.global.u8 	%rs79, [%rd7+78];
	st.local.u8 	[%rd5+78], %rs79;
	ld.global.u8 	%rs80, [%rd7+79];
	st.local.u8 	[%rd5+79], %rs80;
	ld.global.u8 	%rs81, [%rd7+80];
	st.local.u8 	[%rd5+80], %rs81;
	cvta.to.global.u64 	%rd8, %rd2;
	{ // callseq 1, 0
	.param .b64 param0;
	st.param.b64 	[param0], %rd4;
	.param .b32 param1;
	st.param.b32 	[param1], 0;
	.param .b32 param2;
	st.param.b32 	[param2], 0;
	.param .b32 retval0;
	call.uni (retval0), 
	_Z26solve_sudoku_recursive_gpuPA9_cii, 
	(
	param0, 
	param1, 
	param2
	);
	ld.param.b32 	%r6, [retval0];
	} // callseq 1
	cvt.u16.u32 	%rs82, %r6;
	cvt.s64.s32 	%rd9, %r4;
	add.s64 	%rd10, %rd8, %rd9;
	st.global.u8 	[%rd10], %rs82;
	ret;

}


// ===== COMPILED SASS (sm_100) =====

	.target	sm_100

	.elftype	@"ET_EXEC"


//--------------------- .note.nv.tkinfo           --------------------------
	.section	.note.nv.tkinfo,"",@"SHT_NOTE"
	.sectionflags	@"SHF_NOTE_NV_TKINFO"
	.tkinfo
        /*0018*/ 	.word	0x00000002
        /*0030*/ 	.string	""
        /*0030*/ 	.string	"ptxas"
        /*0030*/ 	.string	"Cuda compilation tools, release 13.0, V13.0.88"
        /*0030*/ 	.string	"Build cuda_13.0.r13.0/compiler.36424714_0"
        /*0030*/ 	.string	"-arch sm_100 -m 64 "



//--------------------- .note.nv.cuinfo           --------------------------
	.section	.note.nv.cuinfo,"",@"SHT_NOTE"
	.sectionflags	@"SHF_NOTE_NV_CUINFO"
        /*0018*/ 	.short	0x0002
        /*001a*/ 	.short	0x0064
        /*001c*/ 	.short	0x0082
	.zero		2


//--------------------- .nv.info                  --------------------------
	.section	.nv.info,"",@"SHT_CUDA_INFO"
	.align	4


	//----- nvinfo : EIATTR_REGCOUNT
	.align		4
        /*0000*/ 	.byte	0x04, 0x2f
        /*0002*/ 	.short	(.L_1 - .L_0)
	.align		4
.L_0:
        /*0004*/ 	.word	index@(_Z19solve_sudoku_kernelPcPb)
        /*0008*/ 	.word	0x00000027


	//----- nvinfo : EIATTR_FRAME_SIZE
	.align		4
.L_1:
        /*000c*/ 	.byte	0x04, 0x11
        /*000e*/ 	.short	(.L_3 - .L_2)
	.align		4
.L_2:
        /*0010*/ 	.word	index@($_Z19solve_sudoku_kernelPcPb$_Z26solve_sudoku_recursive_gpuPA9_cii)
        /*0014*/ 	.word	0x00000058


	//----- nvinfo : EIATTR_FRAME_SIZE
	.align		4
.L_3:
        /*0018*/ 	.byte	0x04, 0x11
        /*001a*/ 	.short	(.L_5 - .L_4)
	.align		4
.L_4:
        /*001c*/ 	.word	index@(_Z19solve_sudoku_kernelPcPb)
        /*0020*/ 	.word	0x00000058


	//----- nvinfo : EIATTR_MIN_STACK_SIZE
	.align		4
.L_5:
        /*0024*/ 	.byte	0x04, 0x12
        /*0026*/ 	.short	(.L_7 - .L_6)
	.align		4
.L_6:
        /*0028*/ 	.word	index@(_Z19solve_sudoku_kernelPcPb)
        /*002c*/ 	.word	0x00000058
.L_7:


//--------------------- .nv.compat                --------------------------
	.section	.nv.compat,"",@"SHT_CUDA_COMPAT_INFO"
	.align	4
        /*0000*/ 	.byte	0x02, 0x09, 0x00, 0x00, 0x02, 0x02, 0x01, 0x00, 0x02, 0x05, 0x05, 0x00, 0x03, 0x07, 0x01, 0x01
        /*0010*/ 	.byte	0x02, 0x03, 0x00, 0x00, 0x02, 0x06, 0x01, 0x00, 0x04, 0x0b, 0x08, 0x00, 0x09, 0x00, 0x00, 0x00
        /*0020*/ 	.byte	0x00, 0x00, 0x00, 0x00


//--------------------- .nv.info._Z19solve_sudoku_kernelPcPb --------------------------
	.section	.nv.info._Z19solve_sudoku_kernelPcPb,"",@"SHT_CUDA_INFO"
	.sectionflags	@""
	.align	4


	//----- nvinfo : EIATTR_CUDA_API_VERSION
	.align		4
        /*0000*/ 	.byte	0x04, 0x37
        /*0002*/ 	.short	(.L_9 - .L_8)
.L_8:
        /*0004*/ 	.word	0x00000082


	//----- nvinfo : EIATTR_KPARAM_INFO
	.align		4
.L_9:
        /*0008*/ 	.byte	0x04, 0x17
        /*000a*/ 	.short	(.L_11 - .L_10)
.L_10:
        /*000c*/ 	.word	0x00000000
        /*0010*/ 	.short	0x0001
        /*0012*/ 	.short	0x0008
        /*0014*/ 	.byte	0x00, 0xf5, 0x21, 0x00


	//----- nvinfo : EIATTR_KPARAM_INFO
	.align		4
.L_11:
        /*0018*/ 	.byte	0x04, 0x17
        /*001a*/ 	.short	(.L_13 - .L_12)
.L_12:
        /*001c*/ 	.word	0x00000000
        /*0020*/ 	.short	0x0000
        /*0022*/ 	.short	0x0000
        /*0024*/ 	.byte	0x00, 0xf5, 0x21, 0x00


	//----- nvinfo : EIATTR_SPARSE_MMA_MASK
	.align		4
.L_13:
        /*0028*/ 	.byte	0x03, 0x50
        /*002a*/ 	.short	0x0000


	//----- nvinfo : EIATTR_MAXREG_COUNT
	.align		4
        /*002c*/ 	.byte	0x03, 0x1b
        /*002e*/ 	.short	0x00ff


	//----- nvinfo : EIATTR_MERCURY_ISA_VERSION
	.align		4
        /*0030*/ 	.byte	0x03, 0x5f
        /*0032*/ 	.short	0x0101


	//----- nvinfo : EIATTR_VRC_CTA_INIT_COUNT
	.align		4
        /*0034*/ 	.byte	0x02, 0x4a
	.zero		1
	.zero		1


	//----- nvinfo : EIATTR_EXIT_INSTR_OFFSETS
	.align		4
        /*0038*/ 	.byte	0x04, 0x1c
        /*003a*/ 	.short	(.L_15 - .L_14)


	//   ....[0]....
.L_14:
        /*003c*/ 	.word	0x00000b90


	//----- nvinfo : EIATTR_CRS_STACK_SIZE
	.align		4
.L_15:
        /*0040*/ 	.byte	0x04, 0x1e
        /*0042*/ 	.short	(.L_17 - .L_16)
.L_16:
        /*0044*/ 	.word	0x00000000


	//----- nvinfo : EIATTR_CBANK_PARAM_SIZE
	.align		4
.L_17:
        /*0048*/ 	.byte	0x03, 0x19
        /*004a*/ 	.short	0x0010


	//----- nvinfo : EIATTR_PARAM_CBANK
	.align		4
        /*004c*/ 	.byte	0x04, 0x0a
        /*004e*/ 	.short	(.L_19 - .L_18)
	.align		4
.L_18:
        /*0050*/ 	.word	index@(.nv.constant0._Z19solve_sudoku_kernelPcPb)
        /*0054*/ 	.short	0x0380
        /*0056*/ 	.short	0x0010


	//----- nvinfo : EIATTR_SW_WAR
	.align		4
.L_19:
        /*0058*/ 	.byte	0x04, 0x36
        /*005a*/ 	.short	(.L_21 - .L_20)
.L_20:
        /*005c*/ 	.word	0x00000008
.L_21:


//--------------------- .nv.callgraph             --------------------------
	.section	.nv.callgraph,"",@"SHT_CUDA_CALLGRAPH"
	.align	4
	.sectionentsize	8
	.align		4
        /*0000*/ 	.word	0x00000000
	.align		4
        /*0004*/ 	.word	0xffffffff
	.align		4
        /*0008*/ 	.word	0x00000000
	.align		4
        /*000c*/ 	.word	0xfffffffe
	.align		4
        /*0010*/ 	.word	0x00000000
	.align		4
        /*0014*/ 	.word	0xfffffffd
	.align		4
        /*0018*/ 	.word	0x00000000
	.align		4
        /*001c*/ 	.word	0xfffffffc


//--------------------- .text._Z19solve_sudoku_kernelPcPb --------------------------
	.section	.text._Z19solve_sudoku_kernelPcPb,"ax",@progbits
	.align	128
        .global         _Z19solve_sudoku_kernelPcPb
        .type           _Z19solve_sudoku_kernelPcPb,@function
        .size           _Z19solve_sudoku_kernelPcPb,(.L_x_11 - _Z19solve_sudoku_kernelPcPb)
        .other          _Z19solve_sudoku_kernelPcPb,@"STO_CUDA_ENTRY STV_DEFAULT"
_Z19solve_sudoku_kernelPcPb:
.text._Z19solve_sudoku_kernelPcPb:
[----:B------:R-:W0:Y:S01]  /*0000*/  LDC R1, c[0x0][0x37c] ;  /* 0x0000df00ff017b82 */ /* 0x000e220000000800 */
[----:B------:R-:W1:Y:S01]  /*0010*/  S2R R2, SR_TID.X ;  /* 0x0000000000027919 */ /* 0x000e620000002100 */
[----:B------:R-:W2:Y:S06]  /*0020*/  LDCU UR5, c[0x0][0x2fc] ;  /* 0x00005f80ff0577ac */ /* 0x000eac0008000800 */
[----:B------:R-:W1:Y:S01]  /*0030*/  S2UR UR4, SR_CTAID.X ;  /* 0x00000000000479c3 */ /* 0x000e620000002500 */
[----:B0-----:R-:W-:Y:S01]  /*0040*/  VIADD R1, R1, 0xffffffa8 ;  /* 0xffffffa801017836 */ /* 0x001fe20000000000 */
[----:B------:R-:W0:Y:S01]  /*0050*/  LDCU.64 UR6, c[0x0][0x380] ;  /* 0x00007000ff0677ac */ /* 0x000e220008000a00 */
[----:B------:R-:W3:Y:S05]  /*0060*/  LDCU.64 UR36, c[0x0][0x358] ;  /* 0x00006b00ff2477ac */ /* 0x000eea0008000a00 */
[----:B------:R-:W1:Y:S02]  /*0070*/  LDC R3, c[0x0][0x360] ;  /* 0x0000d800ff037b82 */ /* 0x000e640000000800 */
[----:B-1----:R-:W-:-:S04]  /*0080*/  IMAD R2, R3, UR4, R2 ;  /* 0x0000000403027c24 */ /* 0x002fc8000f8e0202 */
[----:B------:R-:W-:-:S05]  /*0090*/  IMAD R0, R2, 0x51, RZ ;  /* 0x0000005102007824 */ /* 0x000fca00078e02ff */
[----:B0-----:R-:W-:-:S04]  /*00a0*/  IADD3 R28, P0, PT, R0, UR6, RZ ;  /* 0x00000006001c7c10 */ /* 0x001fc8000ff1e0ff */
[----:B------:R-:W-:-:S05]  /*00b0*/  LEA.HI.X.SX32 R29, R0, UR7, 0x1, P0 ;  /* 0x00000007001d7c11 */ /* 0x000fca00080f0eff */
[----:B---3--:R-:W3:Y:S04]  /*00c0*/  LDG.E.U8 R24, desc[UR36][R28.64+0x50] ;  /* 0x000050241c187981 */ /* 0x008ee8000c1e1100 */
[----:B------:R-:W4:Y:S04]  /*00d0*/  LDG.E.U8 R8, desc[UR36][R28.64+0x3] ;  /* 0x000003241c087981 */ /* 0x000f28000c1e1100 */
[----:B------:R-:W5:Y:S04]  /*00e0*/  LDG.E.U8 R10, desc[UR36][R28.64+0x4] ;  /* 0x000004241c0a7981 */ /* 0x000f68000c1e1100 */
[----:B------:R-:W2:Y:S04]  /*00f0*/  LDG.E.U8 R12, desc[UR36][R28.64+0x5] ;  /* 0x000005241c0c7981 */ /* 0x000ea8000c1e1100 */
        /* <DEDUP_REMOVED lines=23> */
[----:B---3--:R0:W-:Y:S04]  /*0270*/  STL.U8 [R1+0x50], R24 ;  /* 0x0000501801007387 */ /* 0x0081e80000100000 */
[----:B----4-:R1:W-:Y:S04]  /*0280*/  STL.U8 [R1+0x3], R8 ;  /* 0x0000030801007387 */ /* 0x0103e80000100000 */
[----:B-----5:R3:W-:Y:S04]  /*0290*/  STL.U8 [R1+0x4], R10 ;  /* 0x0000040a01007387 */ /* 0x0207e80000100000 */
[----:B--2---:R2:W-:Y:S04]  /*02a0*/  STL.U8 [R1+0x5], R12 ;  /* 0x0000050c01007387 */ /* 0x0045e80000100000 */
[----:B------:R4:W-:Y:S04]  /*02b0*/  STL.U8 [R1+0x6], R14 ;  /* 0x0000060e01007387 */ /* 0x0009e80000100000 */
[----:B------:R5:W-:Y:S04]  /*02c0*/  STL.U8 [R1+0x7], R16 ;  /* 0x0000071001007387 */ /* 0x000be80000100000 */
[----:B------:R5:W-:Y:S04]  /*02d0*/  STL.U8 [R1+0x8], R18 ;  /* 0x0000081201007387 */ /* 0x000be80000100000 */
[----:B0-----:R-:W5:Y:S04]  /*02e0*/  LDG.E.U8 R24, desc[UR36][R28.64+0xb] ;  /* 0x00000b241c187981 */ /* 0x001f68000c1e1100 */
[----:B-1----:R-:W5:Y:S04]  /*02f0*/  LDG.E.U8 R8, desc[UR36][R28.64+0xf] ;  /* 0x00000f241c087981 */ /* 0x002f68000c1e1100 */
[----:B---3--:R-:W3:Y:S04]  /*0300*/  LDG.E.U8 R10, desc[UR36][R28.64+0x10] ;  /* 0x000010241c0a7981 */ /* 0x008ee8000c1e1100 */
[----:B--2---:R-:W2:Y:S04]  /*0310*/  LDG.E.U8 R12, desc[UR36][R28.64+0x11] ;  /* 0x000011241c0c7981 */ /* 0x004ea8000c1e1100 */
[----:B----4-:R-:W4:Y:S04]  /*0320*/  LDG.E.U8 R14, desc[UR36][R28.64+0x12] ;  /* 0x000012241c0e7981 */ /* 0x010f28000c1e1100 */
[----:B-----5:R-:W5:Y:S04]  /*0330*/  LDG.E.U8 R16, desc[UR36][R28.64+0x13] ;  /* 0x000013241c107981 */ /* 0x020f68000c1e1100 */
[----:B------:R-:W5:Y:S04]  /*0340*/  LDG.E.U8 R18, desc[UR36][R28.64+0x14] ;  /* 0x000014241c127981 */ /* 0x000f68000c1e1100 */
[----:B------:R0:W-:Y:S04]  /*0350*/  STL.U8 [R1+0x2], R6 ;  /* 0x0000020601007387 */ /* 0x0001e80000100000 */
[----:B0-----:R-:W5:Y:S04]  /*0360*/  LDG.E.U8 R6, desc[UR36][R28.64+0xe] ;  /* 0x00000e241c067981 */ /* 0x001f68000c1e1100 */
[----:B------:R0:W-:Y:S04]  /*0370*/  STL.U8 [R1], R0 ;  /* 0x0000000001007387 */ /* 0x0001e80000100000 */
[----:B------:R1:W-:Y:S04]  /*0380*/  STL.U8 [R1+0xa], R22 ;  /* 0x00000a1601007387 */ /* 0x0003e80000100000 */
        /* <DEDUP_REMOVED lines=10> */
[----:B0-----:R-:W5:Y:S04]  /*0430*/  LDG.E.U8 R0, desc[UR36][R28.64+0x20] ;  /* 0x000020241c007981 */ /* 0x001f68000c1e1100 */
[----:B-1----:R-:W5:Y:S04]  /*0440*/  LDG.E.U8 R22, desc[UR36][R28.64+0x29] ;  /* 0x000029241c167981 */ /* 0x002f68000c1e1100 */
[----:B------:R-:W5:Y:S04]  /*0450*/  LDG.E.U8 R26, desc[UR36][R28.64+0x2b] ;  /* 0x00002b241c1a7981 */ /* 0x000f68000c1e1100 */
        /* <DEDUP_REMOVED lines=9> */
[----:B------:R0:W-:Y:S04]  /*04f0*/  STL.U8 [R1+0x1], R4 ;  /* 0x0000010401007387 */ /* 0x0001e80000100000 */
[----:B------:R1:W-:Y:S04]  /*0500*/  STL.U8 [R1+0x9], R20 ;  /* 0x0000091401007387 */ /* 0x0003e80000100000 */
[----:B0-----:R-:W5:Y:S04]  /*0510*/  LDG.E.U8 R4, desc[UR36][R28.64+0xd] ;  /* 0x00000d241c047981 */ /* 0x001f68000c1e1100 */
[----:B-1----:R-:W5:Y:S04]  /*0520*/  LDG.E.U8 R20, desc[UR36][R28.64+0x28] ;  /* 0x000028241c147981 */ /* 0x002f68000c1e1100 */
[----:B------:R-:W-:Y:S04]  /*0530*/  STL.U8 [R1+0xb], R24 ;  /* 0x00000b1801007387 */ /* 0x000fe80000100000 */
[----:B------:R0:W-:Y:S04]  /*0540*/  STL.U8 [R1+0xf], R8 ;  /* 0x00000f0801007387 */ /* 0x0001e80000100000 */
[----:B---3--:R1:W-:Y:S04]  /*0550*/  STL.U8 [R1+0x10], R10 ;  /* 0x0000100a01007387 */ /* 0x0083e80000100000 */
[----:B--2---:R2:W-:Y:S04]  /*0560*/  STL.U8 [R1+0x11], R12 ;  /* 0x0000110c01007387 */ /* 0x0045e80000100000 */
[----:B----4-:R3:W-:Y:S04]  /*0570*/  STL.U8 [R1+0x12], R14 ;  /* 0x0000120e01007387 */ /* 0x0107e80000100000 */
[----:B-----5:R4:W-:Y:S04]  /*0580*/  STL.U8 [R1+0x13], R16 ;  /* 0x0000131001007387 */ /* 0x0209e80000100000 */
[----:B------:R5:W-:Y:S04]  /*0590*/  STL.U8 [R1+0x14], R18 ;  /* 0x0000141201007387 */ /* 0x000be80000100000 */
[----:B0-----:R-:W5:Y:S04]  /*05a0*/  LDG.E.U8 R8, desc[UR36][R28.64+0x22] ;  /* 0x000022241c087981 */ /* 0x001f68000c1e1100 */
[----:B-1----:R-:W5:Y:S04]  /*05b0*/  LDG.E.U8 R10, desc[UR36][R28.64+0x23] ;  /* 0x000023241c0a7981 */ /* 0x002f68000c1e1100 */
[----:B--2---:R-:W2:Y:S04]  /*05c0*/  LDG.E.U8 R12, desc[UR36][R28.64+0x24] ;  /* 0x000024241c0c7981 */ /* 0x004ea8000c1e1100 */
[----:B---3--:R-:W3:Y:S04]  /*05d0*/  LDG.E.U8 R14, desc[UR36][R28.64+0x25] ;  /* 0x000025241c0e7981 */ /* 0x008ee8000c1e1100 */
[----:B----4-:R-:W4:Y:S04]  /*05e0*/  LDG.E.U8 R16, desc[UR36][R28.64+0x26] ;  /* 0x000026241c107981 */ /* 0x010f28000c1e1100 */
[----:B-----5:R-:W5:Y:S04]  /*05f0*/  LDG.E.U8 R18, desc[UR36][R28.64+0x27] ;  /* 0x000027241c127981 */ /* 0x020f68000c1e1100 */
[----:B------:R-:W5:Y:S04]  /*0600*/  LDG.E.U8 R24, desc[UR36][R28.64+0x2a] ;  /* 0x00002a241c187981 */ /* 0x000f68000c1e1100 */
[----:B------:R0:W-:Y:S04]  /*0610*/  STL.U8 [R1+0xe], R6 ;  /* 0x00000e0601007387 */ /* 0x0001e80000100000 */
[----:B0-----:R-:W5:Y:S04]  /*0620*/  LDG.E.U8 R6, desc[UR36][R28.64+0x21] ;  /* 0x000021241c067981 */ /* 0x001f68000c1e1100 */
[----:B------:R0:W-:Y:S04]  /*0630*/  STL.U8 [R1+0x1a], R5 ;  /* 0x00001a0501007387 */ /* 0x0001e80000100000 */
[----:B------:R1:W-:Y:S04]  /*0640*/  STL.U8 [R1+0x1b], R7 ;  /* 0x00001b0701007387 */ /* 0x0003e80000100000 */
[----:B0-----:R-:W5:Y:S04]  /*0650*/  LDG.E.U8 R5, desc[UR36][R28.64+0x31] ;  /* 0x000031241c057981 */ /* 0x001f68000c1e1100 */
[----:B-1----:R-:W5:Y:S04]  /*0660*/  LDG.E.U8 R7, desc[UR36][R28.64+0x32] ;  /* 0x000032241c077981 */ /* 0x002f68000c1e1100 */
        /* <DEDUP_REMOVED lines=28> */
[----:B------:R0:W-:Y:S04]  /*0830*/  STL.U8 [R1+0x22], R8 ;  /* 0x0000220801007387 */ /* 0x0001e80000100000 */
[----:B------:R1:W-:Y:S04]  /*0840*/  STL.U8 [R1+0x23], R10 ;  /* 0x0000230a01007387 */ /* 0x0003e80000100000 */
[----:B--2---:R2:W-:Y:S04]  /*0850*/  STL.U8 [R1+0x24], R12 ;  /* 0x0000240c01007387 */ /* 0x0045e80000100000 */
[----:B---3--:R3:W-:Y:S04]  /*0860*/  STL.U8 [R1+0x25], R14 ;  /* 0x0000250e01007387 */ /* 0x0087e80000100000 */
        /* <DEDUP_REMOVED lines=11> */
[----:B0-----:R-:W5:Y:S01]  /*0920*/  LDG.E.U8 R6, desc[UR36][R28.64+0x39] ;  /* 0x000039241c067981 */ /* 0x001f62000c1e1100 */
[----:B------:R-:W0:Y:S03]  /*0930*/  LDCU UR4, c[0x0][0x2f8] ;  /* 0x00005f00ff0477ac */ /* 0x000e260008000800 */
[----:B------:R-:W-:Y:S04]  /*0940*/  STL.U8 [R1+0x4d], R17 ;  /* 0x00004d1101007387 */ /* 0x000fe80000100000 */
[----:B------:R-:W-:Y:S04]  /*0950*/  STL.U8 [R1+0x4e], R19 ;  /* 0x00004e1301007387 */ /* 0x000fe80000100000 */
[----:B------:R-:W-:Y:S01]  /*0960*/  STL.U8 [R1+0x4f], R23 ;  /* 0x00004f1701007387 */ /* 0x000fe20000100000 */
[----:B------:R-:W-:-:S03]  /*0970*/  IMAD.MOV.U32 R21, RZ, RZ, 0x0 ;  /* 0x00000000ff157424 */ /* 0x000fc600078e00ff */
[----:B------:R-:W-:Y:S04]  /*0980*/  STL.U8 [R1+0x31], R5 ;  /* 0x0000310501007387 */ /* 0x000fe80000100000 */
        /* <DEDUP_REMOVED lines=13> */
[----:B------:R0:W-:Y:S04]  /*0a60*/  STL.U8 [R1+0x37], R4 ;  /* 0x0000370401007387 */ /* 0x0001e80000100000 */
[----:B------:R1:W-:Y:S01]  /*0a70*/  STL.U8 [R1+0x40], R20 ;  /* 0x0000401401007387 */ /* 0x0003e20000100000 */
[----:B0-----:R-:W-:-:S02]  /*0a80*/  IADD3 R4, P0, PT, R1, UR4, RZ ;  /* 0x0000000401047c10 */ /* 0x001fc4000ff1e0ff */
[----:B-1----:R-:W-:-:S03]  /*0a90*/  MOV R20, 0xb50 ;  /* 0x00000b5000147802 */ /* 0x002fc60000000f00 */
[----:B------:R-:W-:Y:S01]  /*0aa0*/  IMAD.X R5, RZ, RZ, UR5, P0 ;  /* 0x00000005ff057e24 */ /* 0x000fe200080e06ff */
[----:B------:R-:W-:Y:S04]  /*0ab0*/  STL.U8 [R1+0x3a], R8 ;  /* 0x00003a0801007387 */ /* 0x000fe80000100000 */
[----:B------:R-:W-:Y:S04]  /*0ac0*/  STL.U8 [R1+0x3b], R10 ;  /* 0x00003b0a01007387 */ /* 0x000fe80000100000 */
[----:B--2---:R-:W-:Y:S04]  /*0ad0*/  STL.U8 [R1+0x3c], R12 ;  /* 0x00003c0c01007387 */ /* 0x004fe80000100000 */
[----:B---3--:R-:W-:Y:S04]  /*0ae0*/  STL.U8 [R1+0x3d], R14 ;  /* 0x00003d0e01007387 */ /* 0x008fe80000100000 */
[----:B----4-:R-:W-:Y:S04]  /*0af0*/  STL.U8 [R1+0x3e], R16 ;  /* 0x00003e1001007387 */ /* 0x010fe80000100000 */
[----:B-----5:R-:W-:Y:S04]  /*0b00*/  STL.U8 [R1+0x3f], R18 ;  /* 0x00003f1201007387 */ /* 0x020fe80000100000 */
[----:B------:R-:W-:Y:S04]  /*0b10*/  STL.U8 [R1+0x42], R24 ;  /* 0x0000421801007387 */ /* 0x000fe80000100000 */
[----:B------:R0:W-:Y:S02]  /*0b20*/  STL.U8 [R1+0x39], R6 ;  /* 0x0000390601007387 */ /* 0x0001e40000100000 */
[----:B0-----:R-:W-:-:S07]  /*0b30*/  CS2R R6, SRZ ;  /* 0x0000000000067805 */ /* 0x001fce000001ff00 */
[----:B------:R-:W-:Y:S05]  /*0b40*/  CALL.REL.NOINC `($_Z19solve_sudoku_kernelPcPb$_Z26solve_sudoku_recursive_gpuPA9_cii) ;  /* 0x0000000000147944 */ /* 0x000fea0003c00000 */
[----:B------:R-:W0:Y:S02]  /*0b50*/  LDCU.64 UR4, c[0x0][0x388] ;  /* 0x00007100ff0477ac */ /* 0x000e240008000a00 */
[----:B0-----:R-:W-:-:S04]  /*0b60*/  IADD3 R6, P0, PT, R2, UR4, RZ ;  /* 0x0000000402067c10 */ /* 0x001fc8000ff1e0ff */
[----:B------:R-:W-:-:S05]  /*0b70*/  LEA.HI.X.SX32 R7, R2, UR5, 0x1, P0 ;  /* 0x0000000502077c11 */ /* 0x000fca00080f0eff */
[----:B------:R-:W-:Y:S01]  /*0b80*/  STG.E.U8 desc[UR36][R6.64], R4 ;  /* 0x0000000406007986 */ /* 0x000fe2000c101124 */
[----:B------:R-:W-:Y:S05]  /*0b90*/  EXIT ;  /* 0x000000000000794d */ /* 0x000fea0003800000 */
        .type           $_Z19solve_sudoku_kernelPcPb$_Z26solve_sudoku_recursive_gpuPA9_cii,@function
        .size           $_Z19solve_sudoku_kernelPcPb$_Z26solve_sudoku_recursive_gpuPA9_cii,(.L_x_11 - $_Z19solve_sudoku_kernelPcPb$_Z26solve_sudoku_recursive_gpuPA9_cii)
$_Z19solve_sudoku_kernelPcPb$_Z26solve_sudoku_recursive_gpuPA9_cii:
[----:B------:R-:W-:-:S05]  /*0ba0*/  VIADD R1, R1, 0xffffffb8 ;  /* 0xffffffb801017836 */ /* 0x000fca0000000000 */
[----:B------:R-:W-:Y:S04]  /*0bb0*/  STL [R1+0x3c], R30 ;  /* 0x00003c1e01007387 */ /* 0x000fe80000100800 */
        /* <DEDUP_REMOVED lines=12> */
[----:B------:R-:W-:Y:S04]  /*0c80*/  STL [R1], R2 ;  /* 0x0000000201007387 */ /* 0x000fe80000100800 */
[----:B------:R0:W-:Y:S04]  /*0c90*/  STL [R1+0x44], R36 ;  /* 0x0000442401007387 */ /* 0x0001e80000100800 */
[----:B------:R1:W-:Y:S04]  /*0ca0*/  STL [R1+0x40], R31 ;  /* 0x0000401f01007387 */ /* 0x0003e80000100800 */
[----:B------:R2:W-:Y:S01]  /*0cb0*/  STL [R1+0x30], R27 ;  /* 0x0000301b01007387 */ /* 0x0005e20000100800 */
[----:B0-----:R-:W0:Y:S05]  /*0cc0*/  BMOV.32.CLEAR R36, B7 ;  /* 0x0000000007247355 */ /* 0x001e2a0000100000 */
[----:B-1----:R-:W1:Y:S05]  /*0cd0*/  BMOV.32.CLEAR R31, B6 ;  /* 0x00000000061f7355 */ /* 0x002e6a0000100000 */
[----:B------:R3:W-:Y:S01]  /*0ce0*/  STL [R1+0x2c], R26 ;  /* 0x00002c1a01007387 */ /* 0x0007e20000100800 */
[----:B--2---:R-:W-:-:S02]  /*0cf0*/  IMAD.MOV.U32 R27, RZ, RZ, R4 ;  /* 0x000000ffff1b7224 */ /* 0x004fc400078e0004 */
[----:B---3--:R-:W-:Y:S01]  /*0d00*/  IMAD.MOV.U32 R26, RZ, RZ, R5 ;  /* 0x000000ffff1a7224 */ /* 0x008fe200078e0005 */
[----:B------:R-:W-:Y:S01]  /*0d10*/  ISETP.NE.AND P0, PT, R6, 0x9, PT ;  /* 0x000000090600780c */ /* 0x000fe20003f05270 */
[----:B------:R-:W-:Y:S01]  /*0d20*/  BSSY.RECONVERGENT B7, `(.L_x_0) ;  /* 0x0000087000077945 */ /* 0x000fe20003800200 */
[----:B------:R-:W-:-:S11]  /*0d30*/  IMAD.MOV.U32 R4, RZ, RZ, 0x1 ;  /* 0x00000001ff047424 */ /* 0x000fd600078e00ff */
[----:B01----:R-:W-:Y:S05]  /*0d40*/  @!P0 BRA `(.L_x_1) ;  /* 0x0000000800108947 */ /* 0x003fea0003800000 */
[----:B------:R-:W0:Y:S02]  /*0d50*/  LDCU UR4, c[0x0][0x2f8] ;  /* 0x00005f00ff0477ac */ /* 0x000e240008000800 */
[----:B0-----:R-:W-:-:S04]  /*0d60*/  VIADD R25, R27, -UR4 ;  /* 0x800000041b197c36 */ /* 0x001fc80008000000 */
[----:B------:R-:W-:-:S04]  /*0d70*/  IMAD R28, R6, 0x9, R25 ;  /* 0x00000009061c7824 */ /* 0x000fc800078e0219 */
[----:B------:R-:W-:-:S05]  /*0d80*/  IMAD.IADD R29, R7, 0x1, R28 ;  /* 0x00000001071d7824 */ /* 0x000fca00078e021c */
[----:B------:R-:W2:Y:S01]  /*0d90*/  LDL.U8 R0, [R29] ;  /* 0x000000001d007983 */ /* 0x000ea20000100000 */
[----:B------:R-:W-:Y:S01]  /*0da0*/  BSSY.RELIABLE B0, `(.L_x_2) ;  /* 0x0000015000007945 */ /* 0x000fe20003800100 */
[----:B--2---:R-:W-:-:S13]  /*0db0*/  ISETP.NE.AND P0, PT, R0, 0x2e, PT ;  /* 0x0000002e0000780c */ /* 0x004fda0003f05270 */
[----:B------:R-:W-:Y:S05]  /*0dc0*/  @!P0 BRA `(.L_x_3) ;  /* 0x0000000000488947 */ /* 0x000fea0003800000 */
[----:B------:R-:W-:Y:S01]  /*0dd0*/  BSSY.RELIABLE B1, `(.L_x_3) ;  /* 0x0000011000017945 */ /* 0x000fe20003800100 */
.L_x_4:
[----:B------:R-:W-:Y:S02]  /*0de0*/  VIADD R7, R7, 0x1 ;  /* 0x0000000107077836 */ /* 0x000fe40000000000 */
[----:B------:R-:W-:Y:S02]  /*0df0*/  IMAD.MOV.U32 R4, RZ, RZ, 0x1 ;  /* 0x00000001ff047424 */ /* 0x000fe400078e00ff */
[----:B------:R-:W-:-:S05]  /*0e00*/  IMAD.HI R0, R7, 0x38e38e39, RZ ;  /* 0x38e38e3907007827 */ /* 0x000fca00078e02ff */
[----:B------:R-:W-:-:S04]  /*0e10*/  SHF.R.S32.HI R3, RZ, 0x1, R0 ;  /* 0x00000001ff037819 */ /* 0x000fc80000011400 */
[----:B------:R-:W-:-:S05]  /*0e20*/  LEA.HI R3, R0, R3, RZ, 0x1 ;  /* 0x0000000300037211 */ /* 0x000fca00078f08ff */
[C---:B------:R-:W-:Y:S02]  /*0e30*/  IMAD.IADD R6, R3.reuse, 0x1, R6 ;  /* 0x0000000103067824 */ /* 0x040fe400078e0206 */
[----:B------:R-:W-:-:S03]  /*0e40*/  IMAD R7, R3, -0x9, R7 ;  /* 0xfffffff703077824 */ /* 0x000fc600078e0207 */
[----:B------:R-:W-:-:S13]  /*0e50*/  ISETP.NE.AND P0, PT, R6, 0x9, PT ;  /* 0x000000090600780c */ /* 0x000fda0003f05270 */
[----:B------:R-:W-:Y:S05]  /*0e60*/  @!P0 BREAK.RELIABLE B1 ;  /* 0x0000000000018942 */ /* 0x000fea0003800100 */
[----:B------:R-:W-:Y:S05]  /*0e70*/  @!P0 BREAK.RELIABLE B0 ;  /* 0x0000000000008942 */ /* 0x000fea0003800100 */
[----:B------:R-:W-:Y:S05]  /*0e80*/  @!P0 BRA `(.L_x_1) ;  /* 0x0000000400c08947 */ /* 0x000fea0003800000 */
[----:B------:R-:W-:-:S04]  /*0e90*/  IMAD R28, R6, 0x9, R25 ;  /* 0x00000009061c7824 */ /* 0x000fc800078e0219 */
[----:B------:R-:W-:-:S05]  /*0ea0*/  IMAD.IADD R29, R7, 0x1, R28 ;  /* 0x00000001071d7824 */ /* 0x000fca00078e021c */
[----:B------:R-:W2:Y:S02]  /*0eb0*/  LDL.U8 R0, [R29] ;  /* 0x000000001d007983 */ /* 0x000ea40000100000 */
[----:B--2---:R-:W-:-:S13]  /*0ec0*/  ISETP.NE.AND P0, PT, R0, 0x2e, PT ;  /* 0x0000002e0000780c */ /* 0x004fda0003f05270 */
[----:B------:R-:W-:Y:S05]  /*0ed0*/  @P0 BRA `(.L_x_4) ;  /* 0xfffffffc00c00947 */ /* 0x000fea000383ffff */
[----:B------:R-:W-:Y:S05]  /*0ee0*/  BSYNC.RELIABLE B1 ;  /* 0x0000000000017941 */ /* 0x000fea0003800100 */
.L_x_3:
[----:B------:R-:W-:Y:S05]  /*0ef0*/  BSYNC.RELIABLE B0 ;  /* 0x0000000000007941 */ /* 0x000fea0003800100 */
.L_x_2:
[C---:B------:R-:W-:Y:S01]  /*0f00*/  VIADD R3, R7.reuse, 0x1 ;  /* 0x0000000107037836 */ /* 0x040fe20000000000 */
[C---:B------:R-:W-:Y:S01]  /*0f10*/  IADD3 R24, PT, PT, R7.reuse, R25, RZ ;  /* 0x0000001907187210 */ /* 0x040fe20007ffe0ff */
[----:B------:R-:W-:-:S04]  /*0f20*/  IMAD.HI R2, R7, 0x55555556, RZ ;  /* 0x5555555607027827 */ /* 0x000fc800078e02ff */
[----:B------:R-:W-:Y:S01]  /*0f30*/  IMAD.HI R4, R3, 0x38e38e39, RZ ;  /* 0x38e38e3903047827 */ /* 0x000fe200078e02ff */
[----:B------:R-:W-:-:S03]  /*0f40*/  LEA.HI R22, R2, R2, RZ, 0x1 ;  /* 0x0000000202167211 */ /* 0x000fc600078f08ff */
[----:B------:R-:W-:Y:S01]  /*0f50*/  IMAD.HI R0, R6, 0x55555556, RZ ;  /* 0x5555555606007827 */ /* 0x000fe200078e02ff */
[----:B------:R-:W-:-:S03]  /*0f60*/  SHF.R.S32.HI R5, RZ, 0x1, R4 ;  /* 0x00000001ff057819 */ /* 0x000fc60000011404 */
[----:B------:R-:W-:Y:S01]  /*0f70*/  IMAD R22, R22, 0x3, RZ ;  /* 0x0000000316167824 */ /* 0x000fe200078e02ff */
[----:B------:R-:W-:Y:S01]  /*0f80*/  LEA.HI R23, R0, R0, RZ, 0x1 ;  /* 0x0000000000177211 */ /* 0x000fe200078f08ff */
[----:B------:R-:W-:Y:S01]  /*0f90*/  IMAD.MOV.U32 R30, RZ, RZ, 0x31 ;  /* 0x00000031ff1e7424 */ /* 0x000fe200078e00ff */
[----:B------:R-:W-:Y:S01]  /*0fa0*/  LEA.HI R5, R4, R5, RZ, 0x1 ;  /* 0x0000000504057211 */ /* 0x000fe200078f08ff */
[----:B------:R-:W-:Y:S02]  /*0fb0*/  VIADD R19, R22, 0x2 ;  /* 0x0000000216137836 */ /* 0x000fe40000000000 */
[----:B------:R-:W-:Y:S02]  /*0fc0*/  IMAD R23, R23, 0x3, RZ ;  /* 0x0000000317177824 */ /* 0x000fe400078e02ff */
[C---:B------:R-:W-:Y:S02]  /*0fd0*/  IMAD.IADD R16, R5.reuse, 0x1, R6 ;  /* 0x0000000105107824 */ /* 0x040fe400078e0206 */
[----:B------:R-:W-:-:S02]  /*0fe0*/  IMAD R2, R5, -0x9, R3 ;  /* 0xfffffff705027824 */ /* 0x000fc400078e0203 */
[----:B------:R-:W-:-:S07]  /*0ff0*/  VIADD R18, R23, 0x2 ;  /* 0x0000000217127836 */ /* 0x000fce0000000000 */
.L_x_9:
[----:B0-----:R-:W2:Y:S01]  /*1000*/  LDL.U8 R0, [R28] ;  /* 0x000000001c007983 */ /* 0x001ea20000100000 */
[----:B------:R-:W-:Y:S01]  /*1010*/  LOP3.LUT R17, R30, 0xff, RZ, 0xc0, !PT ;  /* 0x000000ff1e117812 */ /* 0x000fe200078ec0ff */
[----:B------:R-:W-:Y:S03]  /*1020*/  BSSY.RELIABLE B6, `(.L_x_5) ;  /* 0x0000052000067945 */ /* 0x000fe60003800100 */
[----:B--2---:R-:W-:-:S13]  /*1030*/  ISETP.NE.AND P0, PT, R0, R17, PT ;  /* 0x000000110000720c */ /* 0x004fda0003f05270 */
[----:B------:R-:W-:Y:S05]  /*1040*/  @!P0 BRA `(.L_x_6) ;  /* 0x00000004003c8947 */ /* 0x000fea0003800000 */
[----:B------:R-:W2:Y:S02]  /*1050*/  LDL.U8 R0, [R28+0x1] ;  /* 0x000001001c007983 */ /* 0x000ea40000100000 */
        /* <DEDUP_REMOVED lines=23> */
[----:B------:R-:W2:Y:S02]  /*11d0*/  LDL.U8 R0, [R24] ;  /* 0x0000000018007983 */ /* 0x000ea40000100000 */
        /* <DEDUP_REMOVED lines=26> */
[----:B------:R-:W-:-:S07]  /*1380*/  IMAD.MOV.U32 R0, RZ, RZ, R23 ;  /* 0x000000ffff007224 */ /* 0x000fce00078e0017 */
.L_x_8:
[----:B------:R-:W-:Y:S02]  /*1390*/  IMAD R3, R0, 0x9, R25 ;  /* 0x0000000900037824 */ /* 0x000fe400078e0219 */
[----:B------:R-:W-:-:S07]  /*13a0*/  IMAD.MOV.U32 R4, RZ, RZ, R22 ;  /* 0x000000ffff047224 */ /* 0x000fce00078e0016 */
.L_x_7:
[----:B------:R-:W-:-:S06]  /*13b0*/  IMAD.IADD R6, R3, 0x1, R4 ;  /* 0x0000000103067824 */ /* 0x000fcc00078e0204 */
[----:B------:R-:W2:Y:S02]  /*13c0*/  LDL.U8 R6, [R6] ;  /* 0x0000000006067983 */ /* 0x000ea40000100000 */
[----:B--2---:R-:W-:-:S13]  /*13d0*/  ISETP.NE.AND P0, PT, R6, R17, PT ;  /* 0x000000110600720c */ /* 0x004fda0003f05270 */
[----:B------:R-:W-:Y:S05]  /*13e0*/  @!P0 BRA `(.L_x_6) ;  /* 0x0000000000548947 */ /* 0x000fea0003800000 */
[C---:B------:R-:W-:Y:S01]  /*13f0*/  ISETP.GE.AND P0, PT, R4.reuse, R19, PT ;  /* 0x000000130400720c */ /* 0x040fe20003f06270 */
[----:B------:R-:W-:-:S12]  /*1400*/  VIADD R4, R4, 0x1 ;  /* 0x0000000104047836 */ /* 0x000fd80000000000 */
[----:B------:R-:W-:Y:S05]  /*1410*/  @!P0 BRA `(.L_x_7) ;  /* 0xfffffffc00e48947 */ /* 0x000fea000383ffff */
[C---:B------:R-:W-:Y:S01]  /*1420*/  ISETP.GE.AND P0, PT, R0.reuse, R18, PT ;  /* 0x000000120000720c */ /* 0x040fe20003f06270 */
[----:B------:R-:W-:-:S12]  /*1430*/  VIADD R0, R0, 0x1 ;  /* 0x0000000100007836 */ /* 0x000fd80000000000 */
[----:B------:R-:W-:Y:S05]  /*1440*/  @!P0 BRA `(.L_x_8) ;  /* 0xfffffffc00d08947 */ /* 0x000fea000383ffff */
[----:B------:R0:W-:Y:S01]  /*1450*/  STL.U8 [R29], R30 ;  /* 0x0000001e1d007387 */ /* 0x0001e20000100000 */
[----:B------:R-:W-:Y:S01]  /*1460*/  IMAD.MOV.U32 R4, RZ, RZ, R27 ;  /* 0x000000ffff047224 */ /* 0x000fe200078e001b */
[----:B------:R-:W-:Y:S01]  /*1470*/  MOV R5, R26 ;  /* 0x0000001a00057202 */ /* 0x000fe20000000f00 */
[----:B------:R-:W-:Y:S01]  /*1480*/  IMAD.MOV.U32 R6, RZ, RZ, R16 ;  /* 0x000000ffff067224 */ /* 0x000fe200078e0010 */
[----:B------:R-:W-:Y:S01]  /*1490*/  MOV R20, 0x14d0 ;  /* 0x000014d000147802 */ /* 0x000fe20000000f00 */
[----:B------:R-:W-:Y:S02]  /*14a0*/  IMAD.MOV.U32 R7, RZ, RZ, R2 ;  /* 0x000000ffff077224 */ /* 0x000fe400078e0002 */
[----:B------:R-:W-:-:S07]  /*14b0*/  IMAD.MOV.U32 R21, RZ, RZ, 0x0 ;  /* 0x00000000ff157424 */ /* 0x000fce00078e00ff */
[----:B0-----:R-:W-:Y:S05]  /*14c0*/  CALL.REL.NOINC `($_Z19solve_sudoku_kernelPcPb$_Z26solve_sudoku_recursive_gpuPA9_cii) ;  /* 0xfffffff400b47944 */ /* 0x001fea0003c3ffff */
[----:B------:R-:W-:Y:S01]  /*14d0*/  PRMT R0, R4, 0x9910, RZ ;  /* 0x0000991004007816 */ /* 0x000fe200000000ff */
[----:B------:R-:W-:-:S03]  /*14e0*/  IMAD.MOV.U32 R4, RZ, RZ, 0x1 ;  /* 0x00000001ff047424 */ /* 0x000fc600078e00ff */
[----:B------:R-:W-:-:S13]  /*14f0*/  ISETP.NE.AND P0, PT, R0, RZ, PT ;  /* 0x000000ff0000720c */ /* 0x000fda0003f05270 */
[----:B------:R-:W-:Y:S05]  /*1500*/  @P0 BREAK.RELIABLE B6 ;  /* 0x0000000000060942 */ /* 0x000fea0003800100 */
[----:B------:R-:W-:Y:S05]  /*1510*/  @P0 BRA `(.L_x_1) ;  /* 0x00000000001c0947 */ /* 0x000fea0003800000 */
[----:B------:R-:W-:-:S05]  /*1520*/  IMAD.MOV.U32 R0, RZ, RZ, 0x2e ;  /* 0x0000002eff007424 */ /* 0x000fca00078e00ff */
[----:B------:R0:W-:Y:S02]  /*1530*/  STL.U8 [R29], R0 ;  /* 0x000000001d007387 */ /* 0x0001e40000100000 */
.L_x_6:
[----:B------:R-:W-:Y:S05]  /*1540*/  BSYNC.RELIABLE B6 ;  /* 0x0000000000067941 */ /* 0x000fea0003800100 */
.L_x_5:
[----:B------:R-:W-:Y:S01]  /*1550*/  ISETP.GE.U32.AND P0, PT, R17, 0x39, PT ;  /* 0x000000391100780c */ /* 0x000fe20003f06070 */
[----:B------:R-:W-:-:S12]  /*1560*/  VIADD R30, R30, 0x1 ;  /* 0x000000011e1e7836 */ /* 0x000fd80000000000 */
[----:B------:R-:W-:Y:S05]  /*1570*/  @!P0 BRA `(.L_x_9) ;  /* 0xfffffff800a08947 */ /* 0x000fea000383ffff */
[----:B------:R-:W-:-:S07]  /*1580*/  PRMT R4, RZ, 0x7610, R4 ;  /* 0x00007610ff047816 */ /* 0x000fce0000000004 */
.L_x_1:
[----:B------:R-:W-:Y:S05]  /*1590*/  BSYNC.RECONVERGENT B7 ;  /* 0x0000000000077941 */ /* 0x000fea0003800200 */
.L_x_0:
[----:B------:R-:W2:Y:S01]  /*15a0*/  LDL R20, [R1+0x14] ;  /* 0x0000140001147983 */ /* 0x000ea20000100800 */
[----:B------:R1:W-:Y:S05]  /*15b0*/  BMOV.32 B6, R31 ;  /* 0x0000001f06007356 */ /* 0x0003ea0000000000 */
[----:B------:R-:W2:Y:S01]  /*15c0*/  LDL R21, [R1+0x18] ;  /* 0x0000180001157983 */ /* 0x000ea20000100800 */
[----:B------:R3:W-:Y:S05]  /*15d0*/  BMOV.32 B7, R36 ;  /* 0x0000002407007356 */ /* 0x0007ea0000000000 */
[----:B------:R-:W2:Y:S01]  /*15e0*/  LDL R2, [R1] ;  /* 0x0000000001027983 */ /* 0x000ea20000100800 */
[----:B------:R-:W-:-:S03]  /*15f0*/  LOP3.LUT R4, R4, 0xffff, RZ, 0xc0, !PT ;  /* 0x0000ffff04047812 */ /* 0x000fc600078ec0ff */
[----:B------:R-:W2:Y:S04]  /*1600*/  LDL R16, [R1+0x4] ;  /* 0x0000040001107983 */ /* 0x000ea80000100800 */
        /* <DEDUP_REMOVED lines=10> */
[----:B0-----:R-:W2:Y:S04]  /*16b0*/  LDL R29, [R1+0x38] ;  /* 0x00003800011d7983 */ /* 0x001ea80000100800 */
[----:B------:R-:W2:Y:S04]  /*16c0*/  LDL R30, [R1+0x3c] ;  /* 0x00003c00011e7983 */ /* 0x000ea80000100800 */
[----:B-1----:R-:W2:Y:S04]  /*16d0*/  LDL R31, [R1+0x40] ;  /* 0x00004000011f7983 */ /* 0x002ea80000100800 */
[----:B---3--:R0:W2:Y:S02]  /*16e0*/  LDL R36, [R1+0x44] ;  /* 0x0000440001247983 */ /* 0x0080a40000100800 */
[----:B0-----:R-:W-:Y:S01]  /*16f0*/  VIADD R1, R1, 0x48 ;  /* 0x0000004801017836 */ /* 0x001fe20000000000 */
[----:B--2---:R-:W-:Y:S06]  /*1700*/  RET.REL.NODEC R20 `(_Z19solve_sudoku_kernelPcPb) ;  /* 0xffffffe8143c7950 */ /* 0x004fec0003c3ffff */
.L_x_10:
[----:B------:R-:W-:-:S00]  /*1710*/  BRA `(.L_x_10) ;  /* 0xfffffffc00fc7947 */ /* 0x000fc0000383ffff */
[----:B------:R-:W-:-:S00]  /*1720*/  NOP ;  /* 0x0000000000007918 */ /* 0x000fc00000000000 */
        /* <DEDUP_REMOVED lines=13> */
.L_x_11:


//--------------------- .nv.shared.reserved.0     --------------------------
	.section	.nv.shared.reserved.0,"aw",@nobits
	.weak		__nv_reservedSMEM_offset_0_alias
	.size		__nv_reservedSMEM_offset_0_alias, 0, 64
	.other		__nv_reservedSMEM_offset_0_alias,@"STO_CUDA_RESERVED_SHARED STV_DEFAULT"
__nv_reservedSMEM_offset_0_alias:
	.zero		0
	.zero		64


//--------------------- .nv.constant0._Z19solve_sudoku_kernelPcPb --------------------------
	.section	.nv.constant0._Z19solve_sudoku_kernelPcPb,"a",@progbits
	.sectionflags	@""
	.align	4
.nv.constant0._Z19solve_sudoku_kernelPcPb:
	.zero		912


//--------------------- SYMBOLS --------------------------

	.type		.nv.reservedSmem.offset0,@object
	.size		.nv.reservedSmem.offset0,0x4
